	.headerflags	@"EF_CUDA_TEXMODE_UNIFIED EF_CUDA_64BIT_ADDRESS EF_CUDA_ACCELERATORS EF_CUDA_SM90 EF_CUDA_VIRTUAL_SM(EF_CUDA_SM90)"
	.elftype	@"ET_EXEC"


//--------------------- .nv.info                  --------------------------
	.section	.nv.info,"",@"SHT_CUDA_INFO"
	.align	4


	//----- nvinfo : EIATTR_REGCOUNT
	.align		4
        /*0000*/ 	.byte	0x04, 0x2f
        /*0002*/ 	.short	(.L_1 - .L_0)
	.align		4
.L_0:
        /*0004*/ 	.word	index@(triton_poi_fused_clone_28)
        /*0008*/ 	.word	0x0000000c


	//----- nvinfo : EIATTR_MIN_STACK_SIZE
	.align		4
.L_1:
        /*000c*/ 	.byte	0x04, 0x12
        /*000e*/ 	.short	(.L_3 - .L_2)
	.align		4
.L_2:
        /*0010*/ 	.word	index@(triton_poi_fused_clone_28)
        /*0014*/ 	.word	0x00000000


	//----- nvinfo : EIATTR_FRAME_SIZE
	.align		4
.L_3:
        /*0018*/ 	.byte	0x04, 0x11
        /*001a*/ 	.short	(.L_5 - .L_4)
	.align		4
.L_4:
        /*001c*/ 	.word	index@(triton_poi_fused_clone_28)
        /*0020*/ 	.word	0x00000000


	//----- nvinfo : EIATTR_MIN_STACK_SIZE
	.align		4
.L_5:
        /*0024*/ 	.byte	0x04, 0x12
        /*0026*/ 	.short	(.L_7 - .L_6)
	.align		4
.L_6:
        /*0028*/ 	.word	index@(triton_poi_fused_clone_28)
        /*002c*/ 	.word	0x00000000
.L_7:


//--------------------- .nv.info.triton_poi_fused_clone_28 --------------------------
	.section	.nv.info.triton_poi_fused_clone_28,"",@"SHT_CUDA_INFO"
	.sectionflags	@""
	.align	4


	//----- nvinfo : EIATTR_CUDA_API_VERSION
	.align		4
        /*0000*/ 	.byte	0x04, 0x37
        /*0002*/ 	.short	(.L_9 - .L_8)
.L_8:
        /*0004*/ 	.word	0x0000007c


	//----- nvinfo : EIATTR_KPARAM_INFO
	.align		4
.L_9:
        /*0008*/ 	.byte	0x04, 0x17
        /*000a*/ 	.short	(.L_11 - .L_10)
.L_10:
        /*000c*/ 	.word	0x00000000
        /*0010*/ 	.short	0x0003
        /*0012*/ 	.short	0x0018
        /*0014*/ 	.byte	0x00, 0xf0, 0x11, 0x00


	//----- nvinfo : EIATTR_KPARAM_INFO
	.align		4
.L_11:
        /*0018*/ 	.byte	0x04, 0x17
        /*001a*/ 	.short	(.L_13 - .L_12)
.L_12:
        /*001c*/ 	.word	0x00000000
        /*0020*/ 	.short	0x0002
        /*0022*/ 	.short	0x0010
        /*0024*/ 	.byte	0x00, 0xf4, 0x21, 0x00


	//----- nvinfo : EIATTR_KPARAM_INFO
	.align		4
.L_13:
        /*0028*/ 	.byte	0x04, 0x17
        /*002a*/ 	.short	(.L_15 - .L_14)
.L_14:
        /*002c*/ 	.word	0x00000000
        /*0030*/ 	.short	0x0001
        /*0032*/ 	.short	0x0008
        /*0034*/ 	.byte	0x00, 0xf4, 0x21, 0x00


	//----- nvinfo : EIATTR_KPARAM_INFO
	.align		4
.L_15:
        /*0038*/ 	.byte	0x04, 0x17
        /*003a*/ 	.short	(.L_17 - .L_16)
.L_16:
        /*003c*/ 	.word	0x00000000
        /*0040*/ 	.short	0x0000
        /*0042*/ 	.short	0x0000
        /*0044*/ 	.byte	0x00, 0xf4, 0x21, 0x00


	//----- nvinfo : EIATTR_SPARSE_MMA_MASK
	.align		4
.L_17:
        /*0048*/ 	.byte	0x03, 0x50
        /*004a*/ 	.short	0x0000


	//----- nvinfo : EIATTR_MAXREG_COUNT
	.align		4
        /*004c*/ 	.byte	0x03, 0x1b
        /*004e*/ 	.short	0x00ff


	//----- nvinfo : EIATTR_EXIT_INSTR_OFFSETS
	.align		4
        /*0050*/ 	.byte	0x04, 0x1c
        /*0052*/ 	.short	(.L_19 - .L_18)


	//   ....[0]....
.L_18:
        /*0054*/ 	.word	0x00000200


	//----- nvinfo : EIATTR_REQNTID
	.align		4
.L_19:
        /*0058*/ 	.byte	0x04, 0x10
        /*005a*/ 	.short	(.L_21 - .L_20)
.L_20:
        /*005c*/ 	.word	0x00000100
        /*0060*/ 	.word	0x00000001
        /*0064*/ 	.word	0x00000001


	//----- nvinfo : EIATTR_CBANK_PARAM_SIZE
	.align		4
.L_21:
        /*0068*/ 	.byte	0x03, 0x19
        /*006a*/ 	.short	0x001c


	//----- nvinfo : EIATTR_PARAM_CBANK
	.align		4
        /*006c*/ 	.byte	0x04, 0x0a
        /*006e*/ 	.short	(.L_23 - .L_22)
	.align		4
.L_22:
        /*0070*/ 	.word	index@(.nv.constant0.triton_poi_fused_clone_28)
        /*0074*/ 	.short	0x0210
        /*0076*/ 	.short	0x001c


	//----- nvinfo : EIATTR_SW_WAR
	.align		4
.L_23:
        /*0078*/ 	.byte	0x04, 0x36
        /*007a*/ 	.short	(.L_25 - .L_24)
.L_24:
        /*007c*/ 	.word	0x00000008
.L_25:


//--------------------- .nv.callgraph             --------------------------
	.section	.nv.callgraph,"",@"SHT_CUDA_CALLGRAPH"
	.align	4
	.sectionentsize	8
	.align		4
        /*0000*/ 	.word	0x00000000
	.align		4
        /*0004*/ 	.word	0xffffffff
	.align		4
        /*0008*/ 	.word	0x00000000
	.align		4
        /*000c*/ 	.word	0xfffffffe
	.align		4
        /*0010*/ 	.word	0x00000000
	.align		4
        /*0014*/ 	.word	0xfffffffd
	.align		4
        /*0018*/ 	.word	0x00000000
	.align		4
        /*001c*/ 	.word	0xfffffffc


//--------------------- .text.triton_poi_fused_clone_28 --------------------------
	.section	.text.triton_poi_fused_clone_28,"ax",@progbits
	.align	128
        .global         triton_poi_fused_clone_28
        .type           triton_poi_fused_clone_28,@function
        .size           triton_poi_fused_clone_28,(.L_x_1 - triton_poi_fused_clone_28)
        .other          triton_poi_fused_clone_28,@"STO_CUDA_ENTRY STV_DEFAULT"
triton_poi_fused_clone_28:
.text.triton_poi_fused_clone_28:
[----:B------:R-:W-:Y:S01]  /*0000*/  LDC R1, c[0x0][0x28] ;  /* 0x00000a00ff017b82 */ /* 0x000fe20000000800 */
[----:B------:R-:W1:Y:S01]  /*0010*/  S2R R0, SR_TID.X ;  /* 0x0000000000007919 */ /* 0x000e620000002100 */
[----:B------:R-:W-:Y:S01]  /*0020*/  ULDC.64 UR4, c[0x0][0x208] ;  /* 0x0000820000047ab9 */ /* 0x000fe20000000a00 */
[----:B------:R-:W2:Y:S01]  /*0030*/  S2R R5, SR_CTAID.X ;  /* 0x0000000000057919 */ /* 0x000ea20000002500 */
[----:B-1----:R-:W-:Y:S01]  /*0040*/  IMAD.SHL.U32 R0, R0, 0x2, RZ ;  /* 0x0000000200007824 */ /* 0x002fe200078e00ff */
[----:B--2---:R-:W-:-:S04]  /*0050*/  SHF.R.S32.HI R9, RZ, 0x16, R5 ;  /* 0x00000016ff097819 */ /* 0x004fc80000011405 */
[----:B------:R-:W-:Y:S02]  /*0060*/  LOP3.LUT R0, R0, 0x1fe, RZ, 0xc0, !PT ;  /* 0x000001fe00007812 */ /* 0x000fe400078ec0ff */
[----:B------:R-:W-:-:S03]  /*0070*/  SGXT R9, R9, 0x1 ;  /* 0x000000010909781a */ /* 0x000fc60000000200 */
[----:B------:R-:W-:Y:S02]  /*0080*/  IMAD R0, R5, 0x200, R0 ;  /* 0x0000020005007824 */ /* 0x000fe400078e0200 */
[----:B------:R-:W1:Y:S03]  /*0090*/  LDC.64 R4, c[0x0][0x218] ;  /* 0x00008600ff047b82 */ /* 0x000e660000000a00 */
[----:B------:R-:W-:Y:S02]  /*00a0*/  SHF.R.S32.HI R3, RZ, 0x1f, R0 ;  /* 0x0000001fff037819 */ /* 0x000fe40000011400 */
[-C--:B------:R-:W-:Y:S02]  /*00b0*/  LEA.HI R8, R9, R0.reuse, RZ, 0xf ;  /* 0x0000000009087211 */ /* 0x080fe400078f78ff */
[----:B------:R-:W-:Y:S02]  /*00c0*/  LEA.HI R6, R3, R0, RZ, 0x9 ;  /* 0x0000000003067211 */ /* 0x000fe400078f48ff */
[----:B------:R-:W2:Y:S01]  /*00d0*/  LDC.64 R2, c[0x0][0x210] ;  /* 0x00008400ff027b82 */ /* 0x000ea20000000a00 */
[----:B------:R-:W-:-:S02]  /*00e0*/  SHF.R.S32.HI R8, RZ, 0xf, R8 ;  /* 0x0000000fff087819 */ /* 0x000fc40000011408 */
[----:B------:R-:W-:Y:S02]  /*00f0*/  SHF.R.S32.HI R7, RZ, 0x9, R6 ;  /* 0x00000009ff077819 */ /* 0x000fe40000011406 */
[----:B------:R-:W-:Y:S02]  /*0100*/  LOP3.LUT R9, R6, 0xfffffe00, RZ, 0xc0, !PT ;  /* 0xfffffe0006097812 */ /* 0x000fe400078ec0ff */
[----:B------:R-:W-:-:S03]  /*0110*/  LEA.HI R6, R7, R7, RZ, 0x6 ;  /* 0x0000000707067211 */ /* 0x000fc600078f30ff */
[----:B------:R-:W-:Y:S01]  /*0120*/  IMAD.IADD R9, R0, 0x1, -R9 ;  /* 0x0000000100097824 */ /* 0x000fe200078e0a09 */
[----:B------:R-:W-:-:S03]  /*0130*/  LOP3.LUT R6, R6, 0xffffffc0, RZ, 0xc0, !PT ;  /* 0xffffffc006067812 */ /* 0x000fc600078ec0ff */
[----:B------:R-:W-:Y:S02]  /*0140*/  IMAD R9, R8, 0x200, R9 ;  /* 0x0000020008097824 */ /* 0x000fe400078e0209 */
[----:B------:R-:W-:Y:S02]  /*0150*/  IMAD.IADD R6, R7, 0x1, -R6 ;  /* 0x0000000107067824 */ /* 0x000fe400078e0a06 */
[----:B-1----:R-:W-:-:S04]  /*0160*/  IMAD.WIDE R4, R9, 0x4, R4 ;  /* 0x0000000409047825 */ /* 0x002fc800078e0204 */
[----:B------:R-:W-:Y:S02]  /*0170*/  IMAD R7, R6, 0x600, R9 ;  /* 0x0000060006077824 */ /* 0x000fe400078e0209 */
[----:B------:R-:W3:Y:S02]  /*0180*/  LDG.E.EL.64 R4, desc[UR4][R4.64] ;  /* 0x0000000404047981 */ /* 0x000ee4000c2e1b00 */
[----:B--2---:R-:W-:Y:S02]  /*0190*/  IMAD.WIDE R2, R7, 0x4, R2 ;  /* 0x0000000407027825 */ /* 0x004fe400078e0202 */
[----:B------:R-:W1:Y:S04]  /*01a0*/  LDC.64 R6, c[0x0][0x220] ;  /* 0x00008800ff067b82 */ /* 0x000e680000000a00 */
[----:B------:R-:W3:Y:S01]  /*01b0*/  LDG.E.64 R2, desc[UR4][R2.64] ;  /* 0x0000000402027981 */ /* 0x000ee2000c1e1b00 */
[----:B-1----:R-:W-:-:S04]  /*01c0*/  IMAD.WIDE R6, R0, 0x4, R6 ;  /* 0x0000000400067825 */ /* 0x002fc800078e0206 */
[----:B---3--:R-:W-:Y:S01]  /*01d0*/  FADD R8, R2, R4 ;  /* 0x0000000402087221 */ /* 0x008fe20000000000 */
[----:B------:R-:W-:-:S05]  /*01e0*/  FADD R9, R3, R5 ;  /* 0x0000000503097221 */ /* 0x000fca0000000000 */
[----:B------:R-:W-:Y:S01]  /*01f0*/  STG.E.64 desc[UR4][R6.64], R8 ;  /* 0x0000000806007986 */ /* 0x000fe2000c101b04 */
[----:B------:R-:W-:Y:S05]  /*0200*/  EXIT ;  /* 0x000000000000794d */ /* 0x000fea0003800000 */
.L_x_0:
[----:B------:R-:W-:-:S00]  /*0210*/  BRA `(.L_x_0) ;  /* 0xfffffffc00fc7947 */ /* 0x000fc0000383ffff */
[----:B------:R-:W-:-:S00]  /*0220*/  NOP ;  /* 0x0000000000007918 */ /* 0x000fc00000000000 */
        /* <DEDUP_REMOVED lines=13> */
.L_x_1:


//--------------------- .nv.constant0.triton_poi_fused_clone_28 --------------------------
	.section	.nv.constant0.triton_poi_fused_clone_28,"a",@progbits
	.sectionflags	@""
	.align	4
.nv.constant0.triton_poi_fused_clone_28:
	.zero		556
